	.headerflags	@"EF_CUDA_TEXMODE_UNIFIED EF_CUDA_64BIT_ADDRESS EF_CUDA_ACCELERATORS EF_CUDA_SM90 EF_CUDA_VIRTUAL_SM(EF_CUDA_SM90)"
	.elftype	@"ET_EXEC"


//--------------------- .nv.info                  --------------------------
	.section	.nv.info,"",@"SHT_CUDA_INFO"
	.align	4


	//----- nvinfo : EIATTR_REGCOUNT
	.align		4
        /*0000*/ 	.byte	0x04, 0x2f
        /*0002*/ 	.short	(.L_3 - .L_2)
	.align		4
.L_2:
        /*0004*/ 	.word	index@(triton_poi_fused__native_batch_norm_legit_no_training_mul_sigmoid_8)
        /*0008*/ 	.word	0x00000017


	//----- nvinfo : EIATTR_MIN_STACK_SIZE
	.align		4
.L_3:
        /*000c*/ 	.byte	0x04, 0x12
        /*000e*/ 	.short	(.L_5 - .L_4)
	.align		4
.L_4:
        /*0010*/ 	.word	index@(triton_poi_fused__native_batch_norm_legit_no_training_mul_sigmoid_8)
        /*0014*/ 	.word	0x00000000


	//----- nvinfo : EIATTR_FRAME_SIZE
	.align		4
.L_5:
        /*0018*/ 	.byte	0x04, 0x11
        /*001a*/ 	.short	(.L_7 - .L_6)
	.align		4
.L_6:
        /*001c*/ 	.word	index@(triton_poi_fused__native_batch_norm_legit_no_training_mul_sigmoid_8)
        /*0020*/ 	.word	0x00000000


	//----- nvinfo : EIATTR_MIN_STACK_SIZE
	.align		4
.L_7:
        /*0024*/ 	.byte	0x04, 0x12
        /*0026*/ 	.short	(.L_9 - .L_8)
	.align		4
.L_8:
        /*0028*/ 	.word	index@(triton_poi_fused__native_batch_norm_legit_no_training_mul_sigmoid_8)
        /*002c*/ 	.word	0x00000000
.L_9:


//--------------------- .nv.info.triton_poi_fused__native_batch_norm_legit_no_training_mul_sigmoid_8 --------------------------
	.section	.nv.info.triton_poi_fused__native_batch_norm_legit_no_training_mul_sigmoid_8,"",@"SHT_CUDA_INFO"
	.sectionflags	@""
	.align	4


	//----- nvinfo : EIATTR_CUDA_API_VERSION
	.align		4
        /*0000*/ 	.byte	0x04, 0x37
        /*0002*/ 	.short	(.L_11 - .L_10)
.L_10:
        /*0004*/ 	.word	0x0000007c


	//----- nvinfo : EIATTR_KPARAM_INFO
	.align		4
.L_11:
        /*0008*/ 	.byte	0x04, 0x17
        /*000a*/ 	.short	(.L_13 - .L_12)
.L_12:
        /*000c*/ 	.word	0x00000000
        /*0010*/ 	.short	0x0006
        /*0012*/ 	.short	0x0030
        /*0014*/ 	.byte	0x00, 0xf0, 0x11, 0x00


	//----- nvinfo : EIATTR_KPARAM_INFO
	.align		4
.L_13:
        /*0018*/ 	.byte	0x04, 0x17
        /*001a*/ 	.short	(.L_15 - .L_14)
.L_14:
        /*001c*/ 	.word	0x00000000
        /*0020*/ 	.short	0x0005
        /*0022*/ 	.short	0x0028
        /*0024*/ 	.byte	0x00, 0xf4, 0x21, 0x00


	//----- nvinfo : EIATTR_KPARAM_INFO
	.align		4
.L_15:
        /*0028*/ 	.byte	0x04, 0x17
        /*002a*/ 	.short	(.L_17 - .L_16)
.L_16:
        /*002c*/ 	.word	0x00000000
        /*0030*/ 	.short	0x0004
        /*0032*/ 	.short	0x0020
        /*0034*/ 	.byte	0x00, 0xf4, 0x21, 0x00


	//----- nvinfo : EIATTR_KPARAM_INFO
	.align		4
.L_17:
        /*0038*/ 	.byte	0x04, 0x17
        /*003a*/ 	.short	(.L_19 - .L_18)
.L_18:
        /*003c*/ 	.word	0x00000000
        /*0040*/ 	.short	0x0003
        /*0042*/ 	.short	0x0018
        /*0044*/ 	.byte	0x00, 0xf4, 0x21, 0x00


	//----- nvinfo : EIATTR_KPARAM_INFO
	.align		4
.L_19:
        /*0048*/ 	.byte	0x04, 0x17
        /*004a*/ 	.short	(.L_21 - .L_20)
.L_20:
        /*004c*/ 	.word	0x00000000
        /*0050*/ 	.short	0x0002
        /*0052*/ 	.short	0x0010
        /*0054*/ 	.byte	0x00, 0xf4, 0x21, 0x00


	//----- nvinfo : EIATTR_KPARAM_INFO
	.align		4
.L_21:
        /*0058*/ 	.byte	0x04, 0x17
        /*005a*/ 	.short	(.L_23 - .L_22)
.L_22:
        /*005c*/ 	.word	0x00000000
        /*0060*/ 	.short	0x0001
        /*0062*/ 	.short	0x0008
        /*0064*/ 	.byte	0x00, 0xf4, 0x21, 0x00


	//----- nvinfo : EIATTR_KPARAM_INFO
	.align		4
.L_23:
        /*0068*/ 	.byte	0x04, 0x17
        /*006a*/ 	.short	(.L_25 - .L_24)
.L_24:
        /*006c*/ 	.word	0x00000000
        /*0070*/ 	.short	0x0000
        /*0072*/ 	.short	0x0000
        /*0074*/ 	.byte	0x00, 0xf4, 0x21, 0x00


	//----- nvinfo : EIATTR_SPARSE_MMA_MASK
	.align		4
.L_25:
        /*0078*/ 	.byte	0x03, 0x50
        /*007a*/ 	.short	0x0000


	//----- nvinfo : EIATTR_MAXREG_COUNT
	.align		4
        /*007c*/ 	.byte	0x03, 0x1b
        /*007e*/ 	.short	0x00ff


	//----- nvinfo : EIATTR_EXIT_INSTR_OFFSETS
	.align		4
        /*0080*/ 	.byte	0x04, 0x1c
        /*0082*/ 	.short	(.L_27 - .L_26)


	//   ....[0]....
.L_26:
        /*0084*/ 	.word	0x00000570


	//   ....[1]....
        /*0088*/ 	.word	0x00000590


	//----- nvinfo : EIATTR_REQNTID
	.align		4
.L_27:
        /*008c*/ 	.byte	0x04, 0x10
        /*008e*/ 	.short	(.L_29 - .L_28)
.L_28:
        /*0090*/ 	.word	0x00000100
        /*0094*/ 	.word	0x00000001
        /*0098*/ 	.word	0x00000001


	//----- nvinfo : EIATTR_CBANK_PARAM_SIZE
	.align		4
.L_29:
        /*009c*/ 	.byte	0x03, 0x19
        /*009e*/ 	.short	0x0034


	//----- nvinfo : EIATTR_PARAM_CBANK
	.align		4
        /*00a0*/ 	.byte	0x04, 0x0a
        /*00a2*/ 	.short	(.L_31 - .L_30)
	.align		4
.L_30:
        /*00a4*/ 	.word	index@(.nv.constant0.triton_poi_fused__native_batch_norm_legit_no_training_mul_sigmoid_8)
        /*00a8*/ 	.short	0x0210
        /*00aa*/ 	.short	0x0034


	//----- nvinfo : EIATTR_SW_WAR
	.align		4
.L_31:
        /*00ac*/ 	.byte	0x04, 0x36
        /*00ae*/ 	.short	(.L_33 - .L_32)
.L_32:
        /*00b0*/ 	.word	0x00000008
.L_33:


//--------------------- .nv.callgraph             --------------------------
	.section	.nv.callgraph,"",@"SHT_CUDA_CALLGRAPH"
	.align	4
	.sectionentsize	8
	.align		4
        /*0000*/ 	.word	0x00000000
	.align		4
        /*0004*/ 	.word	0xffffffff
	.align		4
        /*0008*/ 	.word	0x00000000
	.align		4
        /*000c*/ 	.word	0xfffffffe
	.align		4
        /*0010*/ 	.word	0x00000000
	.align		4
        /*0014*/ 	.word	0xfffffffd
	.align		4
        /*0018*/ 	.word	0x00000000
	.align		4
        /*001c*/ 	.word	0xfffffffc


//--------------------- .nv.constant4             --------------------------
	.section	.nv.constant4,"a",@progbits
	.align	8
	.align		8
.nv.constant4:
        /*0000*/ 	.dword	_$_str
	.align		8
        /*0008*/ 	.dword	_$_str_$_2


//--------------------- .text.triton_poi_fused__native_batch_norm_legit_no_training_mul_sigmoid_8 --------------------------
	.section	.text.triton_poi_fused__native_batch_norm_legit_no_training_mul_sigmoid_8,"ax",@progbits
	.align	128
        .global         triton_poi_fused__native_batch_norm_legit_no_training_mul_sigmoid_8
        .type           triton_poi_fused__native_batch_norm_legit_no_training_mul_sigmoid_8,@function
        .size           triton_poi_fused__native_batch_norm_legit_no_training_mul_sigmoid_8,(.L_x_1 - triton_poi_fused__native_batch_norm_legit_no_training_mul_sigmoid_8)
        .other          triton_poi_fused__native_batch_norm_legit_no_training_mul_sigmoid_8,@"STO_CUDA_ENTRY STV_DEFAULT"
triton_poi_fused__native_batch_norm_legit_no_training_mul_sigmoid_8:
.text.triton_poi_fused__native_batch_norm_legit_no_training_mul_sigmoid_8:
[----:B------:R-:W0:Y:S01]  /*0000*/  LDC R1, c[0x0][0x28] ;  /* 0x00000a00ff017b82 */ /* 0x000e220000000800 */
[----:B------:R-:W1:Y:S07]  /*0010*/  S2R R0, SR_TID.X ;  /* 0x0000000000007919 */ /* 0x000e6e0000002100 */
[----:B------:R-:W2:Y:S01]  /*0020*/  LDC.64 R8, c[0x0][0x228] ;  /* 0x00008a00ff087b82 */ /* 0x000ea20000000a00 */
[----:B------:R-:W-:Y:S01]  /*0030*/  ULDC.64 UR4, c[0x0][0x208] ;  /* 0x0000820000047ab9 */ /* 0x000fe20000000a00 */
[----:B------:R-:W3:Y:S06]  /*0040*/  S2R R3, SR_CTAID.X ;  /* 0x0000000000037919 */ /* 0x000eec0000002500 */
[----:B------:R-:W4:Y:S08]  /*0050*/  LDC.64 R14, c[0x0][0x220] ;  /* 0x00008800ff0e7b82 */ /* 0x000f300000000a00 */
[----:B------:R-:W5:Y:S08]  /*0060*/  LDC.64 R12, c[0x0][0x218] ;  /* 0x00008600ff0c7b82 */ /* 0x000f700000000a00 */
[----:B------:R-:W5:Y:S01]  /*0070*/  LDC.64 R16, c[0x0][0x230] ;  /* 0x00008c00ff107b82 */ /* 0x000f620000000a00 */
[----:B-1----:R-:W-:-:S07]  /*0080*/  SHF.L.U32 R0, R0, 0x1, RZ ;  /* 0x0000000100007819 */ /* 0x002fce00000006ff */
[----:B------:R-:W1:Y:S01]  /*0090*/  LDC.64 R18, c[0x0][0x238] ;  /* 0x00008e00ff127b82 */ /* 0x000e620000000a00 */
[----:B------:R-:W-:-:S04]  /*00a0*/  LOP3.LUT R0, R0, 0x1fe, RZ, 0xc0, !PT ;  /* 0x000001fe00007812 */ /* 0x000fc800078ec0ff */
[----:B---3--:R-:W-:-:S04]  /*00b0*/  LEA R0, R3, R0, 0x9 ;  /* 0x0000000003007211 */ /* 0x008fc800078e48ff */
[C---:B------:R-:W-:Y:S01]  /*00c0*/  ISETP.GE.AND P0, PT, R0.reuse, 0x28800, PT ;  /* 0x000288000000780c */ /* 0x040fe20003f06270 */
[----:B------:R-:W-:-:S05]  /*00d0*/  IMAD.HI R2, R0, 0x1948b0fd, RZ ;  /* 0x1948b0fd00027827 */ /* 0x000fca00078e02ff */
[----:B------:R-:W-:-:S04]  /*00e0*/  SHF.R.U32.HI R3, RZ, 0x1f, R2 ;  /* 0x0000001fff037819 */ /* 0x000fc80000011602 */
[----:B------:R-:W-:-:S05]  /*00f0*/  LEA.HI.SX32 R3, R2, R3, 0x1c ;  /* 0x0000000302037211 */ /* 0x000fca00078fe2ff */
[----:B------:R-:W-:Y:S01]  /*0100*/  IMAD R11, R3, -0xa2, R0 ;  /* 0xffffff5e030b7824 */ /* 0x000fe200078e0200 */
[----:B------:R-:W-:-:S03]  /*0110*/  CS2R R2, SRZ ;  /* 0x0000000000027805 */ /* 0x000fc6000001ff00 */
[----:B--2---:R-:W-:-:S05]  /*0120*/  IMAD.WIDE R8, R11, 0x4, R8 ;  /* 0x000000040b087825 */ /* 0x004fca00078e0208 */
[----:B------:R2:W3:Y:S01]  /*0130*/  @!P0 LDG.E.EL.64 R2, desc[UR4][R8.64] ;  /* 0x0000000408028981 */ /* 0x0004e2000c2e1b00 */
[----:B------:R-:W-:Y:S02]  /*0140*/  CS2R R4, SRZ ;  /* 0x0000000000047805 */ /* 0x000fe4000001ff00 */
[----:B------:R-:W-:Y:S01]  /*0150*/  CS2R R6, SRZ ;  /* 0x0000000000067805 */ /* 0x000fe2000001ff00 */
[----:B----4-:R-:W-:-:S04]  /*0160*/  IMAD.WIDE R14, R11, 0x4, R14 ;  /* 0x000000040b0e7825 */ /* 0x010fc800078e020e */
[----:B-----5:R-:W-:Y:S01]  /*0170*/  IMAD.WIDE R12, R0, 0x4, R12 ;  /* 0x00000004000c7825 */ /* 0x020fe200078e020c */
[----:B------:R4:W5:Y:S01]  /*0180*/  @!P0 LDG.E.EL.64 R4, desc[UR4][R14.64] ;  /* 0x000000040e048981 */ /* 0x000962000c2e1b00 */
[----:B--2---:R-:W-:Y:S02]  /*0190*/  CS2R R8, SRZ ;  /* 0x0000000000087805 */ /* 0x004fe4000001ff00 */
[C---:B0-----:R-:W-:Y:S01]  /*01a0*/  IMAD.WIDE R16, R11.reuse, 0x4, R16 ;  /* 0x000000040b107825 */ /* 0x041fe200078e0210 */
[----:B------:R0:W5:Y:S03]  /*01b0*/  @!P0 LDG.E.64 R6, desc[UR4][R12.64] ;  /* 0x000000040c068981 */ /* 0x000166000c1e1b00 */
[----:B-1----:R-:W-:Y:S01]  /*01c0*/  IMAD.WIDE R18, R11, 0x4, R18 ;  /* 0x000000040b127825 */ /* 0x002fe200078e0212 */
[----:B------:R-:W-:-:S04]  /*01d0*/  CS2R R10, SRZ ;  /* 0x00000000000a7805 */ /* 0x000fc8000001ff00 */
[----:B------:R-:W2:Y:S04]  /*01e0*/  @!P0 LDG.E.EL.64 R8, desc[UR4][R18.64] ;  /* 0x0000000412088981 */ /* 0x000ea8000c2e1b00 */
[----:B------:R-:W2:Y:S01]  /*01f0*/  @!P0 LDG.E.EL.64 R10, desc[UR4][R16.64] ;  /* 0x00000004100a8981 */ /* 0x000ea2000c2e1b00 */
[----:B---3--:R-:W-:Y:S01]  /*0200*/  FADD R2, R2, 9.9999997473787516356e-06 ;  /* 0x3727c5ac02027421 */ /* 0x008fe20000000000 */
[----:B------:R-:W-:-:S03]  /*0210*/  FADD R3, R3, 9.9999997473787516356e-06 ;  /* 0x3727c5ac03037421 */ /* 0x000fc60000000000 */
[----:B------:R-:W1:Y:S08]  /*0220*/  MUFU.SQRT R20, R2 ;  /* 0x0000000200147308 */ /* 0x000e700000002000 */
[----:B----4-:R-:W3:Y:S01]  /*0230*/  MUFU.SQRT R14, R3 ;  /* 0x00000003000e7308 */ /* 0x010ee20000002000 */
[C---:B-1----:R-:W-:Y:S02]  /*0240*/  FSETP.GT.AND P1, PT, R20.reuse, 8.50705917302346158658e+37, PT ;  /* 0x7e8000001400780b */ /* 0x042fe40003f24000 */
[----:B------:R-:W-:-:S02]  /*0250*/  FSETP.GEU.AND P3, PT, R20, 1.175494350822287508e-38, PT ;  /* 0x008000001400780b */ /* 0x000fc40003f6e000 */
[C---:B---3--:R-:W-:Y:S02]  /*0260*/  FSETP.GT.AND P2, PT, R14.reuse, 8.50705917302346158658e+37, PT ;  /* 0x7e8000000e00780b */ /* 0x048fe40003f44000 */
[----:B------:R-:W-:-:S07]  /*0270*/  FSETP.GEU.AND P4, PT, R14, 1.175494350822287508e-38, PT ;  /* 0x008000000e00780b */ /* 0x000fce0003f8e000 */
[----:B------:R-:W-:Y:S01]  /*0280*/  @P1 FMUL R20, R20, 0.25 ;  /* 0x3e80000014141820 */ /* 0x000fe20000400000 */
[----:B------:R-:W-:-:S03]  /*0290*/  HFMA2.MMA R2, -RZ, RZ, 1.625, 0 ;  /* 0x3e800000ff027435 */ /* 0x000fc600000001ff */
[----:B------:R-:W-:Y:S01]  /*02a0*/  @!P3 FMUL R20, R20, 16777216 ;  /* 0x4b8000001414b820 */ /* 0x000fe20000400000 */
[----:B------:R-:W-:-:S05]  /*02b0*/  @P2 FMUL R14, R14, 0.25 ;  /* 0x3e8000000e0e2820 */ /* 0x000fca0000400000 */
[----:B------:R-:W1:Y:S01]  /*02c0*/  MUFU.RCP R20, R20 ;  /* 0x0000001400147308 */ /* 0x000e620000001000 */
[----:B------:R-:W-:Y:S01]  /*02d0*/  @!P4 FMUL R14, R14, 16777216 ;  /* 0x4b8000000e0ec820 */ /* 0x000fe20000400000 */
[----:B------:R-:W-:-:S06]  /*02e0*/  FSEL R3, R2, 1, P1 ;  /* 0x3f80000002037808 */ /* 0x000fcc0000800000 */
[----:B------:R-:W3:Y:S01]  /*02f0*/  MUFU.RCP R14, R14 ;  /* 0x0000000e000e7308 */ /* 0x000ee20000001000 */
[----:B------:R-:W-:Y:S01]  /*0300*/  @!P3 FMUL R3, R3, 16777216 ;  /* 0x4b8000000303b820 */ /* 0x000fe20000400000 */
[----:B0-----:R-:W-:Y:S01]  /*0310*/  FSEL R13, R2, 1, P2 ;  /* 0x3f800000020d7808 */ /* 0x001fe20001000000 */
[----:B-----5:R-:W-:Y:S02]  /*0320*/  FADD R4, -R4, R6 ;  /* 0x0000000604047221 */ /* 0x020fe40000000100 */
[----:B-1----:R-:W-:Y:S02]  /*0330*/  FMUL R3, R20, R3 ;  /* 0x0000000314037220 */ /* 0x002fe40000400000 */
[----:B------:R-:W-:Y:S01]  /*0340*/  @!P4 FMUL R13, R13, 16777216 ;  /* 0x4b8000000d0dc820 */ /* 0x000fe20000400000 */
[----:B------:R-:W-:Y:S01]  /*0350*/  FADD R5, -R5, R7 ;  /* 0x0000000705057221 */ /* 0x000fe20000000100 */
[----:B------:R-:W-:Y:S02]  /*0360*/  FMUL R3, R4, R3 ;  /* 0x0000000304037220 */ /* 0x000fe40000400000 */
[----:B---3--:R-:W-:-:S02]  /*0370*/  FMUL R4, R14, R13 ;  /* 0x0000000d0e047220 */ /* 0x008fc40000400000 */
[----:B--2---:R-:W-:Y:S02]  /*0380*/  FFMA R8, R3, R10, R8 ;  /* 0x0000000a03087223 */ /* 0x004fe40000000008 */
[----:B------:R-:W-:Y:S02]  /*0390*/  FMUL R4, R5, R4 ;  /* 0x0000000405047220 */ /* 0x000fe40000400000 */
[----:B------:R-:W-:Y:S02]  /*03a0*/  FADD R3, RZ, -R8 ;  /* 0x80000008ff037221 */ /* 0x000fe40000000000 */
[----:B------:R-:W-:Y:S02]  /*03b0*/  FFMA R9, R4, R11, R9 ;  /* 0x0000000b04097223 */ /* 0x000fe40000000009 */
[----:B------:R-:W-:Y:S02]  /*03c0*/  FMUL R4, R3, 1.4426950216293334961 ;  /* 0x3fb8aa3b03047820 */ /* 0x000fe40000400000 */
[----:B------:R-:W-:-:S04]  /*03d0*/  FADD R3, RZ, -R9 ;  /* 0x80000009ff037221 */ /* 0x000fc80000000000 */
[----:B------:R-:W-:Y:S01]  /*03e0*/  FMUL R6, R3, 1.4426950216293334961 ;  /* 0x3fb8aa3b03067820 */ /* 0x000fe20000400000 */
[----:B------:R-:W-:-:S04]  /*03f0*/  FSETP.GEU.AND P1, PT, R4, -126, PT ;  /* 0xc2fc00000400780b */ /* 0x000fc80003f2e000 */
[----:B------:R-:W-:-:S09]  /*0400*/  FSETP.GEU.AND P2, PT, R6, -126, PT ;  /* 0xc2fc00000600780b */ /* 0x000fd20003f4e000 */
[----:B------:R-:W-:-:S04]  /*0410*/  @!P1 FMUL R4, R4, 0.5 ;  /* 0x3f00000004049820 */ /* 0x000fc80000400000 */
[----:B------:R-:W-:Y:S01]  /*0420*/  @!P2 FMUL R6, R6, 0.5 ;  /* 0x3f0000000606a820 */ /* 0x000fe20000400000 */
[----:B------:R-:W0:Y:S08]  /*0430*/  MUFU.EX2 R3, R4 ;  /* 0x0000000400037308 */ /* 0x000e300000000800 */
[----:B------:R-:W1:Y:S01]  /*0440*/  MUFU.EX2 R5, R6 ;  /* 0x0000000600057308 */ /* 0x000e620000000800 */
[----:B0-----:R-:W-:-:S04]  /*0450*/  @!P1 FMUL R3, R3, R3 ;  /* 0x0000000303039220 */ /* 0x001fc80000400000 */
[----:B------:R-:W-:Y:S01]  /*0460*/  FADD R7, R3, 1 ;  /* 0x3f80000003077421 */ /* 0x000fe20000000000 */
[----:B-1----:R-:W-:-:S04]  /*0470*/  @!P2 FMUL R5, R5, R5 ;  /* 0x000000050505a220 */ /* 0x002fc80000400000 */
[----:B------:R-:W-:Y:S01]  /*0480*/  FADD R10, R5, 1 ;  /* 0x3f800000050a7421 */ /* 0x000fe20000000000 */
[----:B------:R-:W-:Y:S01]  /*0490*/  FSETP.GT.AND P1, PT, R7, 8.50705917302346158658e+37, PT ;  /* 0x7e8000000700780b */ /* 0x000fe20003f24000 */
[----:B------:R-:W0:Y:S03]  /*04a0*/  LDC.64 R4, c[0x0][0x210] ;  /* 0x00008400ff047b82 */ /* 0x000e260000000a00 */
[----:B------:R-:W-:-:S09]  /*04b0*/  FSETP.GT.AND P2, PT, R10, 8.50705917302346158658e+37, PT ;  /* 0x7e8000000a00780b */ /* 0x000fd20003f44000 */
[----:B------:R-:W-:-:S04]  /*04c0*/  @P1 FMUL R7, R7, 0.25 ;  /* 0x3e80000007071820 */ /* 0x000fc80000400000 */
[----:B------:R-:W-:Y:S02]  /*04d0*/  @P2 FMUL R10, R10, 0.25 ;  /* 0x3e8000000a0a2820 */ /* 0x000fe40000400000 */
[----:B------:R-:W1:Y:S08]  /*04e0*/  MUFU.RCP R7, R7 ;  /* 0x0000000700077308 */ /* 0x000e700000001000 */
[----:B------:R-:W2:Y:S01]  /*04f0*/  MUFU.RCP R10, R10 ;  /* 0x0000000a000a7308 */ /* 0x000ea20000001000 */
[----:B------:R-:W-:-:S02]  /*0500*/  FSEL R6, R2, 1, P1 ;  /* 0x3f80000002067808 */ /* 0x000fc40000800000 */
[----:B------:R-:W-:-:S03]  /*0510*/  FSEL R3, R2, 1, P2 ;  /* 0x3f80000002037808 */ /* 0x000fc60001000000 */
[----:B-1----:R-:W-:-:S04]  /*0520*/  FMUL R11, R7, R6 ;  /* 0x00000006070b7220 */ /* 0x002fc80000400000 */
[----:B------:R-:W-:Y:S01]  /*0530*/  FMUL R8, R8, R11 ;  /* 0x0000000b08087220 */ /* 0x000fe20000400000 */
[----:B--2---:R-:W-:Y:S01]  /*0540*/  FMUL R6, R10, R3 ;  /* 0x000000030a067220 */ /* 0x004fe20000400000 */
[----:B0-----:R-:W-:-:S04]  /*0550*/  IMAD.WIDE R2, R0, 0x4, R4 ;  /* 0x0000000400027825 */ /* 0x001fc800078e0204 */
[----:B------:R-:W-:Y:S01]  /*0560*/  FMUL R9, R9, R6 ;  /* 0x0000000609097220 */ /* 0x000fe20000400000 */
[----:B------:R-:W-:Y:S06]  /*0570*/  @P0 EXIT ;  /* 0x000000000000094d */ /* 0x000fec0003800000 */
[----:B------:R-:W-:Y:S01]  /*0580*/  STG.E.64 desc[UR4][R2.64], R8 ;  /* 0x0000000802007986 */ /* 0x000fe2000c101b04 */
[----:B------:R-:W-:Y:S05]  /*0590*/  EXIT ;  /* 0x000000000000794d */ /* 0x000fea0003800000 */
.L_x_0:
[----:B------:R-:W-:-:S00]  /*05a0*/  BRA `(.L_x_0) ;  /* 0xfffffffc00fc7947 */ /* 0x000fc0000383ffff */
[----:B------:R-:W-:-:S00]  /*05b0*/  NOP ;  /* 0x0000000000007918 */ /* 0x000fc00000000000 */
        /* <DEDUP_REMOVED lines=12> */
.L_x_1:


//--------------------- .nv.global.init           --------------------------
	.section	.nv.global.init,"aw",@progbits
.nv.global.init:
	.type		_$_str,@object
	.size		_$_str,(_$_str_$_2 - _$_str)
_$_str:
        /*0000*/ 	.byte	0x5f, 0x5f, 0x43, 0x55, 0x44, 0x41, 0x5f, 0x46, 0x54, 0x5a, 0x00
	.type		_$_str_$_2,@object
	.size		_$_str_$_2,(.L_1 - _$_str_$_2)
_$_str_$_2:
        /*000b*/ 	.byte	0x5f, 0x5f, 0x43, 0x55, 0x44, 0x41, 0x5f, 0x50, 0x52, 0x45, 0x43, 0x5f, 0x53, 0x51, 0x52, 0x54
        /*001b*/ 	.byte	0x00
.L_1:


//--------------------- .nv.constant0.triton_poi_fused__native_batch_norm_legit_no_training_mul_sigmoid_8 --------------------------
	.section	.nv.constant0.triton_poi_fused__native_batch_norm_legit_no_training_mul_sigmoid_8,"a",@progbits
	.sectionflags	@""
	.align	4
.nv.constant0.triton_poi_fused__native_batch_norm_legit_no_training_mul_sigmoid_8:
	.zero		580
